//
// Generated by NVIDIA NVVM Compiler
//
// Compiler Build ID: CL-36424714
// Cuda compilation tools, release 13.0, V13.0.88
// Based on NVVM 20.0.0
//

.version 9.0
.target sm_100
.address_size 64

	// .globl	_Z6updatePfii
// _ZZ6updatePfiiE10tempnewval has been demoted
// _ZZ6updatePfiiE10tempvalues has been demoted
// _ZZ6updatePfiiE10tempoldval has been demoted

.visible .entry _Z6updatePfii(
	.param .u64 .ptr .align 1 _Z6updatePfii_param_0,
	.param .u32 _Z6updatePfii_param_1,
	.param .u32 _Z6updatePfii_param_2
)
{
	.reg .pred 	%p<12>;
	.reg .b32 	%r<29>;
	.reg .b32 	%f<32>;
	.reg .b64 	%rd<7>;
	.reg .b64 	%fd<18>;
	// demoted variable
	.shared .align 4 .b8 _ZZ6updatePfiiE10tempnewval[2048];
	// demoted variable
	.shared .align 4 .b8 _ZZ6updatePfiiE10tempvalues[2048];
	// demoted variable
	.shared .align 4 .b8 _ZZ6updatePfiiE10tempoldval[2048];
	ld.param.u64 	%rd2, [_Z6updatePfii_param_0];
	ld.param.u32 	%r13, [_Z6updatePfii_param_1];
	ld.param.u32 	%r14, [_Z6updatePfii_param_2];
	cvta.to.global.u64 	%rd1, %rd2;
	mov.u32 	%r15, %ctaid.x;
	mov.u32 	%r16, %ntid.x;
	mov.u32 	%r1, %tid.x;
	mad.lo.s32 	%r2, %r15, %r16, %r1;
	setp.gt.s32 	%p1, %r2, 0;
	setp.le.s32 	%p2, %r2, %r13;
	and.pred  	%p3, %p1, %p2;
	@%p3 bra 	$L__BB0_2;
	shl.b32 	%r17, %r1, 2;
	mov.u32 	%r18, _ZZ6updatePfiiE10tempvalues;
	add.s32 	%r19, %r18, %r17;
	ld.shared.f32 	%f23, [%r19];
	bra.uni 	$L__BB0_11;
$L__BB0_2:
	mul.wide.u32 	%rd3, %r2, 4;
	add.s64 	%rd4, %rd1, %rd3;
	ld.global.f32 	%f23, [%rd4];
	shl.b32 	%r20, %r1, 2;
	mov.u32 	%r21, _ZZ6updatePfiiE10tempvalues;
	add.s32 	%r3, %r21, %r20;
	st.shared.f32 	[%r3], %f23;
	mov.u32 	%r22, _ZZ6updatePfiiE10tempoldval;
	add.s32 	%r4, %r22, %r20;
	st.shared.f32 	[%r4], %f23;
	setp.eq.s32 	%p4, %r2, 1;
	setp.eq.s32 	%p5, %r2, %r13;
	or.pred  	%p6, %p4, %p5;
	@%p6 bra 	$L__BB0_12;
	setp.lt.s32 	%p7, %r14, 1;
	@%p7 bra 	$L__BB0_11;
	mov.u32 	%r24, _ZZ6updatePfiiE10tempnewval;
	add.s32 	%r5, %r24, %r20;
	and.b32  	%r6, %r14, 3;
	setp.lt.u32 	%p8, %r14, 4;
	mov.f32 	%f30, %f23;
	@%p8 bra 	$L__BB0_7;
	and.b32  	%r25, %r14, 2147483644;
	neg.s32 	%r27, %r25;
	mov.f32 	%f30, %f23;
$L__BB0_6:
	cvt.f64.f32 	%fd1, %f30;
	mul.f64 	%fd2, %fd1, 0d3FFD1EB850000000;
	cvt.f64.f32 	%fd3, %f23;
	sub.f64 	%fd4, %fd2, %fd3;
	cvt.rn.f32.f64 	%f18, %fd4;
	cvt.f64.f32 	%fd5, %f18;
	mul.f64 	%fd6, %fd5, 0d3FFD1EB850000000;
	sub.f64 	%fd7, %fd6, %fd1;
	cvt.rn.f32.f64 	%f19, %fd7;
	cvt.f64.f32 	%fd8, %f19;
	mul.f64 	%fd9, %fd8, 0d3FFD1EB850000000;
	sub.f64 	%fd10, %fd9, %fd5;
	cvt.rn.f32.f64 	%f23, %fd10;
	cvt.f64.f32 	%fd11, %f23;
	mul.f64 	%fd12, %fd11, 0d3FFD1EB850000000;
	sub.f64 	%fd13, %fd12, %fd8;
	cvt.rn.f32.f64 	%f30, %fd13;
	add.s32 	%r27, %r27, 4;
	setp.ne.s32 	%p9, %r27, 0;
	@%p9 bra 	$L__BB0_6;
$L__BB0_7:
	setp.eq.s32 	%p10, %r6, 0;
	@%p10 bra 	$L__BB0_10;
	neg.s32 	%r28, %r6;
	mov.f32 	%f28, %f23;
$L__BB0_9:
	.pragma "nounroll";
	mov.f32 	%f23, %f30;
	cvt.f64.f32 	%fd14, %f23;
	mul.f64 	%fd15, %fd14, 0d3FFD1EB850000000;
	cvt.f64.f32 	%fd16, %f28;
	sub.f64 	%fd17, %fd15, %fd16;
	cvt.rn.f32.f64 	%f30, %fd17;
	add.s32 	%r28, %r28, 1;
	setp.ne.s32 	%p11, %r28, 0;
	mov.f32 	%f28, %f23;
	@%p11 bra 	$L__BB0_9;
$L__BB0_10:
	st.shared.f32 	[%r3], %f30;
	st.shared.f32 	[%r4], %f23;
	st.shared.f32 	[%r5], %f30;
	mov.f32 	%f23, %f30;
$L__BB0_11:
	mul.wide.s32 	%rd5, %r2, 4;
	add.s64 	%rd6, %rd1, %rd5;
	st.global.f32 	[%rd6], %f23;
	ret;
$L__BB0_12:
	mov.b32 	%r26, 0;
	st.shared.u32 	[%r3], %r26;
	mov.f32 	%f23, 0f00000000;
	bra.uni 	$L__BB0_11;

}


// ===== COMPILED SASS (sm_100) =====

	.target	sm_100

	.elftype	@"ET_EXEC"


//--------------------- .note.nv.tkinfo           --------------------------
	.section	.note.nv.tkinfo,"",@"SHT_NOTE"
	.sectionflags	@"SHF_NOTE_NV_TKINFO"
	.tkinfo
        /*0018*/ 	.word	0x00000002
        /*0030*/ 	.string	""
        /*0030*/ 	.string	"ptxas"
        /*0030*/ 	.string	"Cuda compilation tools, release 13.0, V13.0.88"
        /*0030*/ 	.string	"Build cuda_13.0.r13.0/compiler.36424714_0"
        /*0030*/ 	.string	"-arch sm_100 -m 64 "



//--------------------- .note.nv.cuinfo           --------------------------
	.section	.note.nv.cuinfo,"",@"SHT_NOTE"
	.sectionflags	@"SHF_NOTE_NV_CUINFO"
        /*0018*/ 	.short	0x0002
        /*001a*/ 	.short	0x0064
        /*001c*/ 	.short	0x0082
	.zero		2


//--------------------- .nv.info                  --------------------------
	.section	.nv.info,"",@"SHT_CUDA_INFO"
	.align	4


	//----- nvinfo : EIATTR_REGCOUNT
	.align		4
        /*0000*/ 	.byte	0x04, 0x2f
        /*0002*/ 	.short	(.L_1 - .L_0)
	.align		4
.L_0:
        /*0004*/ 	.word	index@(_Z6updatePfii)
        /*0008*/ 	.word	0x00000016


	//----- nvinfo : EIATTR_FRAME_SIZE
	.align		4
.L_1:
        /*000c*/ 	.byte	0x04, 0x11
        /*000e*/ 	.short	(.L_3 - .L_2)
	.align		4
.L_2:
        /*0010*/ 	.word	index@(_Z6updatePfii)
        /*0014*/ 	.word	0x00000000


	//----- nvinfo : EIATTR_MIN_STACK_SIZE
	.align		4
.L_3:
        /*0018*/ 	.byte	0x04, 0x12
        /*001a*/ 	.short	(.L_5 - .L_4)
	.align		4
.L_4:
        /*001c*/ 	.word	index@(_Z6updatePfii)
        /*0020*/ 	.word	0x00000000
.L_5:


//--------------------- .nv.compat                --------------------------
	.section	.nv.compat,"",@"SHT_CUDA_COMPAT_INFO"
	.align	4
        /*0000*/ 	.byte	0x02, 0x09, 0x00, 0x00, 0x02, 0x02, 0x01, 0x00, 0x02, 0x05, 0x05, 0x00, 0x03, 0x07, 0x01, 0x01
        /*0010*/ 	.byte	0x02, 0x03, 0x00, 0x00, 0x02, 0x06, 0x01, 0x00, 0x04, 0x0b, 0x08, 0x00, 0x01, 0x00, 0x00, 0x00
        /*0020*/ 	.byte	0x00, 0x00, 0x00, 0x00


//--------------------- .nv.info._Z6updatePfii    --------------------------
	.section	.nv.info._Z6updatePfii,"",@"SHT_CUDA_INFO"
	.sectionflags	@""
	.align	4


	//----- nvinfo : EIATTR_CUDA_API_VERSION
	.align		4
        /*0000*/ 	.byte	0x04, 0x37
        /*0002*/ 	.short	(.L_7 - .L_6)
.L_6:
        /*0004*/ 	.word	0x00000082


	//----- nvinfo : EIATTR_KPARAM_INFO
	.align		4
.L_7:
        /*0008*/ 	.byte	0x04, 0x17
        /*000a*/ 	.short	(.L_9 - .L_8)
.L_8:
        /*000c*/ 	.word	0x00000000
        /*0010*/ 	.short	0x0002
        /*0012*/ 	.short	0x000c
        /*0014*/ 	.byte	0x00, 0xf0, 0x11, 0x00


	//----- nvinfo : EIATTR_KPARAM_INFO
	.align		4
.L_9:
        /*0018*/ 	.byte	0x04, 0x17
        /*001a*/ 	.short	(.L_11 - .L_10)
.L_10:
        /*001c*/ 	.word	0x00000000
        /*0020*/ 	.short	0x0001
        /*0022*/ 	.short	0x0008
        /*0024*/ 	.byte	0x00, 0xf0, 0x11, 0x00


	//----- nvinfo : EIATTR_KPARAM_INFO
	.align		4
.L_11:
        /*0028*/ 	.byte	0x04, 0x17
        /*002a*/ 	.short	(.L_13 - .L_12)
.L_12:
        /*002c*/ 	.word	0x00000000
        /*0030*/ 	.short	0x0000
        /*0032*/ 	.short	0x0000
        /*0034*/ 	.byte	0x00, 0xf5, 0x21, 0x00


	//----- nvinfo : EIATTR_SPARSE_MMA_MASK
	.align		4
.L_13:
        /*0038*/ 	.byte	0x03, 0x50
        /*003a*/ 	.short	0x0000


	//----- nvinfo : EIATTR_MAXREG_COUNT
	.align		4
        /*003c*/ 	.byte	0x03, 0x1b
        /*003e*/ 	.short	0x00ff


	//----- nvinfo : EIATTR_MERCURY_ISA_VERSION
	.align		4
        /*0040*/ 	.byte	0x03, 0x5f
        /*0042*/ 	.short	0x0101


	//----- nvinfo : EIATTR_VRC_CTA_INIT_COUNT
	.align		4
        /*0044*/ 	.byte	0x02, 0x4a
	.zero		1
	.zero		1


	//----- nvinfo : EIATTR_EXIT_INSTR_OFFSETS
	.align		4
        /*0048*/ 	.byte	0x04, 0x1c
        /*004a*/ 	.short	(.L_15 - .L_14)


	//   ....[0]....
.L_14:
        /*004c*/ 	.word	0x00000b80


	//----- nvinfo : EIATTR_CRS_STACK_SIZE
	.align		4
.L_15:
        /*0050*/ 	.byte	0x04, 0x1e
        /*0052*/ 	.short	(.L_17 - .L_16)
.L_16:
        /*0054*/ 	.word	0x00000000


	//----- nvinfo : EIATTR_CBANK_PARAM_SIZE
	.align		4
.L_17:
        /*0058*/ 	.byte	0x03, 0x19
        /*005a*/ 	.short	0x0010


	//----- nvinfo : EIATTR_PARAM_CBANK
	.align		4
        /*005c*/ 	.byte	0x04, 0x0a
        /*005e*/ 	.short	(.L_19 - .L_18)
	.align		4
.L_18:
        /*0060*/ 	.word	index@(.nv.constant0._Z6updatePfii)
        /*0064*/ 	.short	0x0380
        /*0066*/ 	.short	0x0010


	//----- nvinfo : EIATTR_SW_WAR
	.align		4
.L_19:
        /*0068*/ 	.byte	0x04, 0x36
        /*006a*/ 	.short	(.L_21 - .L_20)
.L_20:
        /*006c*/ 	.word	0x00000008
.L_21:


//--------------------- .nv.callgraph             --------------------------
	.section	.nv.callgraph,"",@"SHT_CUDA_CALLGRAPH"
	.align	4
	.sectionentsize	8
	.align		4
        /*0000*/ 	.word	0x00000000
	.align		4
        /*0004*/ 	.word	0xffffffff
	.align		4
        /*0008*/ 	.word	0x00000000
	.align		4
        /*000c*/ 	.word	0xfffffffe
	.align		4
        /*0010*/ 	.word	0x00000000
	.align		4
        /*0014*/ 	.word	0xfffffffd
	.align		4
        /*0018*/ 	.word	0x00000000
	.align		4
        /*001c*/ 	.word	0xfffffffc


//--------------------- .text._Z6updatePfii       --------------------------
	.section	.text._Z6updatePfii,"ax",@progbits
	.align	128
        .global         _Z6updatePfii
        .type           _Z6updatePfii,@function
        .size           _Z6updatePfii,(.L_x_10 - _Z6updatePfii)
        .other          _Z6updatePfii,@"STO_CUDA_ENTRY STV_DEFAULT"
_Z6updatePfii:
.text._Z6updatePfii:
[----:B------:R-:W-:Y:S01]  /*0000*/  LDC R1, c[0x0][0x37c] ;  /* 0x0000df00ff017b82 */ /* 0x000fe20000000800 */
[----:B------:R-:W0:Y:S07]  /*0010*/  S2R R5, SR_TID.X ;  /* 0x0000000000057919 */ /* 0x000e2e0000002100 */
[----:B------:R-:W0:Y:S01]  /*0020*/  S2UR UR4, SR_CTAID.X ;  /* 0x00000000000479c3 */ /* 0x000e220000002500 */
[----:B------:R-:W1:Y:S01]  /*0030*/  LDCU UR8, c[0x0][0x388] ;  /* 0x00007100ff0877ac */ /* 0x000e620008000800 */
[----:B------:R-:W-:Y:S01]  /*0040*/  BSSY.RECONVERGENT B0, `(.L_x_0) ;  /* 0x00000b0000007945 */ /* 0x000fe20003800200 */
[----:B------:R-:W2:Y:S05]  /*0050*/  LDCU.64 UR6, c[0x0][0x358] ;  /* 0x00006b00ff0677ac */ /* 0x000eaa0008000a00 */
[----:B------:R-:W0:Y:S02]  /*0060*/  LDC R0, c[0x0][0x360] ;  /* 0x0000d800ff007b82 */ /* 0x000e240000000800 */
[----:B0-----:R-:W-:-:S05]  /*0070*/  IMAD R0, R0, UR4, R5 ;  /* 0x0000000400007c24 */ /* 0x001fca000f8e0205 */
[----:B-1----:R-:W-:-:S04]  /*0080*/  ISETP.GT.AND P0, PT, R0, UR8, PT ;  /* 0x0000000800007c0c */ /* 0x002fc8000bf04270 */
[----:B------:R-:W-:-:S13]  /*0090*/  ISETP.GT.AND P0, PT, R0, RZ, !P0 ;  /* 0x000000ff0000720c */ /* 0x000fda0004704270 */
[----:B------:R-:W0:Y:S01]  /*00a0*/  @!P0 S2R R3, SR_CgaCtaId ;  /* 0x0000000000038919 */ /* 0x000e220000008800 */
[----:B------:R-:W-:-:S05]  /*00b0*/  @!P0 MOV R2, 0x400 ;  /* 0x0000040000028802 */ /* 0x000fca0000000f00 */
[----:B------:R-:W-:-:S05]  /*00c0*/  @!P0 VIADD R2, R2, 0x800 ;  /* 0x0000080002028836 */ /* 0x000fca0000000000 */
[----:B0-----:R-:W-:-:S05]  /*00d0*/  @!P0 LEA R2, R3, R2, 0x18 ;  /* 0x0000000203028211 */ /* 0x001fca00078ec0ff */
[----:B------:R-:W-:-:S05]  /*00e0*/  @!P0 IMAD R2, R5, 0x4, R2 ;  /* 0x0000000405028824 */ /* 0x000fca00078e0202 */
[----:B------:R0:W1:Y:S01]  /*00f0*/  @!P0 LDS R6, [R2] ;  /* 0x0000000002068984 */ /* 0x0000620000000800 */
[----:B--2---:R-:W-:Y:S05]  /*0100*/  @!P0 BRA `(.L_x_1) ;  /* 0x00000008008c8947 */ /* 0x004fea0003800000 */
[----:B-1----:R-:W1:Y:S02]  /*0110*/  LDC.64 R6, c[0x0][0x380] ;  /* 0x0000e000ff067b82 */ /* 0x002e640000000a00 */
[----:B-1----:R-:W-:-:S06]  /*0120*/  IMAD.WIDE.U32 R6, R0, 0x4, R6 ;  /* 0x0000000400067825 */ /* 0x002fcc00078e0006 */
[----:B------:R-:W2:Y:S01]  /*0130*/  LDG.E R6, desc[UR6][R6.64] ;  /* 0x0000000606067981 */ /* 0x000ea2000c1e1900 */
[----:B------:R-:W-:Y:S02]  /*0140*/  MOV R4, 0x400 ;  /* 0x0000040000047802 */ /* 0x000fe40000000f00 */
[----:B------:R-:W-:Y:S01]  /*0150*/  ISETP.NE.AND P0, PT, R0, UR8, PT ;  /* 0x0000000800007c0c */ /* 0x000fe2000bf05270 */
[----:B------:R-:W1:Y:S01]  /*0160*/  S2R R9, SR_CgaCtaId ;  /* 0x0000000000097919 */ /* 0x000e620000008800 */
[C---:B0-----:R-:W-:Y:S01]  /*0170*/  IADD3 R2, PT, PT, R4.reuse, 0x1000, RZ ;  /* 0x0000100004027810 */ /* 0x041fe20007ffe0ff */
[----:B------:R-:W-:Y:S01]  /*0180*/  VIADD R3, R4, 0x800 ;  /* 0x0000080004037836 */ /* 0x000fe20000000000 */
[----:B------:R-:W-:-:S04]  /*0190*/  ISETP.EQ.OR P0, PT, R0, 0x1, !P0 ;  /* 0x000000010000780c */ /* 0x000fc80004702670 */
[C---:B-1----:R-:W-:Y:S02]  /*01a0*/  LEA R8, R9.reuse, R3, 0x18 ;  /* 0x0000000309087211 */ /* 0x042fe400078ec0ff */
[----:B------:R-:W-:-:S03]  /*01b0*/  LEA R3, R9, R2, 0x18 ;  /* 0x0000000209037211 */ /* 0x000fc600078ec0ff */
[C---:B------:R-:W-:Y:S02]  /*01c0*/  IMAD R2, R5.reuse, 0x4, R8 ;  /* 0x0000000405027824 */ /* 0x040fe400078e0208 */
[----:B------:R-:W-:-:S03]  /*01d0*/  IMAD R3, R5, 0x4, R3 ;  /* 0x0000000405037824 */ /* 0x000fc600078e0203 */
[----:B--2---:R-:W-:Y:S04]  /*01e0*/  STS [R2], R6 ;  /* 0x0000000602007388 */ /* 0x004fe80000000800 */
[----:B------:R0:W-:Y:S04]  /*01f0*/  STS [R3], R6 ;  /* 0x0000000603007388 */ /* 0x0001e80000000800 */
[----:B------:R2:W-:Y:S01]  /*0200*/  @P0 STS [R2], RZ ;  /* 0x000000ff02000388 */ /* 0x0005e20000000800 */
[----:B0-----:R-:W-:Y:S01]  /*0210*/  @P0 MOV R6, RZ ;  /* 0x000000ff00060202 */ /* 0x001fe20000000f00 */
[----:B------:R-:W-:Y:S06]  /*0220*/  @P0 BRA `(.L_x_1) ;  /* 0x0000000800440947 */ /* 0x000fec0003800000 */
[----:B------:R-:W0:Y:S02]  /*0230*/  LDCU UR5, c[0x0][0x38c] ;  /* 0x00007180ff0577ac */ /* 0x000e240008000800 */
[----:B0-----:R-:W-:-:S09]  /*0240*/  UISETP.GE.AND UP0, UPT, UR5, 0x1, UPT ;  /* 0x000000010500788c */ /* 0x001fd2000bf06270 */
[----:B------:R-:W-:Y:S05]  /*0250*/  BRA.U !UP0, `(.L_x_1) ;  /* 0x0000000908387547 */ /* 0x000fea000b800000 */
[----:B------:R-:W-:Y:S01]  /*0260*/  UISETP.GE.U32.AND UP0, UPT, UR5, 0x4, UPT ;  /* 0x000000040500788c */ /* 0x000fe2000bf06070 */
[----:B------:R-:W-:Y:S01]  /*0270*/  LEA R4, R9, R4, 0x18 ;  /* 0x0000000409047211 */ /* 0x000fe200078ec0ff */
[----:B------:R-:W-:-:S04]  /*0280*/  ULOP3.LUT UR4, UR5, 0x3, URZ, 0xc0, !UPT ;  /* 0x0000000305047892 */ /* 0x000fc8000f8ec0ff */
[----:B------:R-:W-:Y:S02]  /*0290*/  IMAD R4, R5, 0x4, R4 ;  /* 0x0000000405047824 */ /* 0x000fe400078e0204 */
[----:B------:R-:W-:Y:S01]  /*02a0*/  IMAD.MOV.U32 R5, RZ, RZ, R6 ;  /* 0x000000ffff057224 */ /* 0x000fe200078e0006 */
[----:B------:R-:W-:Y:S06]  /*02b0*/  BRA.U !UP0, `(.L_x_2) ;  /* 0x0000000508d07547 */ /* 0x000fec000b800000 */
[----:B------:R-:W-:Y:S01]  /*02c0*/  ULOP3.LUT UR5, UR5, 0x7ffffffc, URZ, 0xc0, !UPT ;  /* 0x7ffffffc05057892 */ /* 0x000fe2000f8ec0ff */
[----:B------:R-:W-:-:S03]  /*02d0*/  MOV R5, R6 ;  /* 0x0000000600057202 */ /* 0x000fc60000000f00 */
[----:B------:R-:W-:-:S04]  /*02e0*/  UIADD3 UR5, UPT, UPT, -UR5, URZ, URZ ;  /* 0x000000ff05057290 */ /* 0x000fc8000fffe1ff */
[----:B------:R-:W-:-:S09]  /*02f0*/  UISETP.GE.AND UP0, UPT, UR5, URZ, UPT ;  /* 0x000000ff0500728c */ /* 0x000fd2000bf06270 */
[----:B------:R-:W-:Y:S05]  /*0300*/  BRA.U UP0, `(.L_x_3) ;  /* 0x0000000500747547 */ /* 0x000fea000b800000 */
[----:B------:R-:W-:Y:S02]  /*0310*/  UIADD3 UR9, UPT, UPT, -UR5, URZ, URZ ;  /* 0x000000ff05097290 */ /* 0x000fe4000fffe1ff */
[----:B------:R-:W-:Y:S02]  /*0320*/  UPLOP3.LUT UP0, UPT, UPT, UPT, UPT, 0x80, 0x8 ;  /* 0x000000000008789c */ /* 0x000fe40003f0f070 */
[----:B------:R-:W-:-:S09]  /*0330*/  UISETP.GT.AND UP1, UPT, UR9, 0xc, UPT ;  /* 0x0000000c0900788c */ /* 0x000fd2000bf24270 */
[----:B------:R-:W-:Y:S05]  /*0340*/  BRA.U !UP1, `(.L_x_4) ;  /* 0x0000000109dc7547 */ /* 0x000fea000b800000 */
[----:B------:R-:W-:-:S11]  /*0350*/  UPLOP3.LUT UP0, UPT, UPT, UPT, UPT, 0x40, 0x4 ;  /* 0x000000000004789c */ /* 0x000fd60003f0e870 */
.L_x_5:
[----:B-1----:R-:W-:Y:S01]  /*0360*/  F2F.F64.F32 R8, R5 ;  /* 0x0000000500087310 */ /* 0x002fe20000201800 */
[----:B------:R-:W-:Y:S01]  /*0370*/  UMOV UR10, 0x50000000 ;  /* 0x50000000000a7882 */ /* 0x000fe20000000000 */
[----:B------:R-:W-:Y:S01]  /*0380*/  UMOV UR11, 0x3ffd1eb8 ;  /* 0x3ffd1eb8000b7882 */ /* 0x000fe20000000000 */
[----:B------:R-:W-:-:S04]  /*0390*/  UIADD3 UR5, UPT, UPT, UR5, 0x10, URZ ;  /* 0x0000001005057890 */ /* 0x000fc8000fffe0ff */
[----:B------:R-:W-:Y:S01]  /*03a0*/  UISETP.GE.AND UP1, UPT, UR5, -0xc, UPT ;  /* 0xfffffff40500788c */ /* 0x000fe2000bf26270 */
[----:B0-----:R-:W0:Y:S02]  /*03b0*/  F2F.F64.F32 R6, R6 ;  /* 0x0000000600067310 */ /* 0x001e240000201800 */
[----:B0-----:R-:W-:-:S10]  /*03c0*/  DFMA R10, R8, UR10, -R6 ;  /* 0x0000000a080a7c2b */ /* 0x001fd40008000806 */
[----:B------:R-:W0:Y:S08]  /*03d0*/  F2F.F32.F64 R10, R10 ;  /* 0x0000000a000a7310 */ /* 0x000e300000301000 */
        /* <DEDUP_REMOVED lines=19> */
[----:B0-----:R-:W-:-:S06]  /*0510*/  DFMA R8, R12, UR10, -R8 ;  /* 0x0000000a0c087c2b */ /* 0x001fcc0008000808 */
        /* <DEDUP_REMOVED lines=24> */
[----:B------:R0:W1:Y:S01]  /*06a0*/  F2F.F32.F64 R5, R12 ;  /* 0x0000000c00057310 */ /* 0x0000620000301000 */
[----:B------:R-:W-:Y:S05]  /*06b0*/  BRA.U !UP1, `(.L_x_5) ;  /* 0xfffffffd09287547 */ /* 0x000fea000b83ffff */
.L_x_4:
[----:B------:R-:W-:-:S04]  /*06c0*/  UIADD3 UR9, UPT, UPT, -UR5, URZ, URZ ;  /* 0x000000ff05097290 */ /* 0x000fc8000fffe1ff */
[----:B------:R-:W-:-:S09]  /*06d0*/  UISETP.GT.AND UP1, UPT, UR9, 0x4, UPT ;  /* 0x000000040900788c */ /* 0x000fd2000bf24270 */
[----:B------:R-:W-:Y:S05]  /*06e0*/  BRA.U !UP1, `(.L_x_6) ;  /* 0x0000000109747547 */ /* 0x000fea000b800000 */
[----:B-1----:R-:W-:Y:S01]  /*06f0*/  F2F.F64.F32 R8, R5 ;  /* 0x0000000500087310 */ /* 0x002fe20000201800 */
[----:B------:R-:W-:Y:S01]  /*0700*/  UMOV UR10, 0x50000000 ;  /* 0x50000000000a7882 */ /* 0x000fe20000000000 */
[----:B------:R-:W-:Y:S01]  /*0710*/  UMOV UR11, 0x3ffd1eb8 ;  /* 0x3ffd1eb8000b7882 */ /* 0x000fe20000000000 */
[----:B------:R-:W-:Y:S02]  /*0720*/  UIADD3 UR5, UPT, UPT, UR5, 0x8, URZ ;  /* 0x0000000805057890 */ /* 0x000fe4000fffe0ff */
[----:B------:R-:W-:-:S03]  /*0730*/  UPLOP3.LUT UP0, UPT, UPT, UPT, UPT, 0x40, 0x4 ;  /* 0x000000000004789c */ /* 0x000fc60003f0e870 */
[----:B------:R-:W1:Y:S02]  /*0740*/  F2F.F64.F32 R6, R6 ;  /* 0x0000000600067310 */ /* 0x000e640000201800 */
[----:B-1----:R-:W-:-:S10]  /*0750*/  DFMA R10, R8, UR10, -R6 ;  /* 0x0000000a080a7c2b */ /* 0x002fd40008000806 */
        /* <DEDUP_REMOVED lines=21> */
[----:B------:R3:W4:Y:S05]  /*08b0*/  F2F.F32.F64 R5, R10 ;  /* 0x0000000a00057310 */ /* 0x00072a0000301000 */
.L_x_6:
[----:B------:R-:W-:-:S09]  /*08c0*/  UISETP.NE.OR UP0, UPT, UR5, URZ, UP0 ;  /* 0x000000ff0500728c */ /* 0x000fd20008705670 */
[----:B------:R-:W-:Y:S05]  /*08d0*/  BRA.U !UP0, `(.L_x_2) ;  /* 0x0000000108487547 */ /* 0x000fea000b800000 */
.L_x_3:
[----:B-1--4-:R-:W-:Y:S01]  /*08e0*/  F2F.F64.F32 R8, R5 ;  /* 0x0000000500087310 */ /* 0x012fe20000201800 */
[----:B------:R-:W-:Y:S01]  /*08f0*/  UMOV UR10, 0x50000000 ;  /* 0x50000000000a7882 */ /* 0x000fe20000000000 */
[----:B------:R-:W-:Y:S01]  /*0900*/  UMOV UR11, 0x3ffd1eb8 ;  /* 0x3ffd1eb8000b7882 */ /* 0x000fe20000000000 */
[----:B------:R-:W-:-:S04]  /*0910*/  UIADD3 UR5, UPT, UPT, UR5, 0x4, URZ ;  /* 0x0000000405057890 */ /* 0x000fc8000fffe0ff */
[----:B------:R-:W-:Y:S01]  /*0920*/  UISETP.NE.AND UP0, UPT, UR5, URZ, UPT ;  /* 0x000000ff0500728c */ /* 0x000fe2000bf05270 */
[----:B------:R-:W3:Y:S02]  /*0930*/  F2F.F64.F32 R6, R6 ;  /* 0x0000000600067310 */ /* 0x000ee40000201800 */
[----:B---3--:R-:W-:-:S10]  /*0940*/  DFMA R10, R8, UR10, -R6 ;  /* 0x0000000a080a7c2b */ /* 0x008fd40008000806 */
[----:B0-----:R-:W0:Y:S08]  /*0950*/  F2F.F32.F64 R10, R10 ;  /* 0x0000000a000a7310 */ /* 0x001e300000301000 */
[----:B0-----:R-:W0:Y:S02]  /*0960*/  F2F.F64.F32 R12, R10 ;  /* 0x0000000a000c7310 */ /* 0x001e240000201800 */
[----:B0-----:R-:W-:-:S10]  /*0970*/  DFMA R8, R12, UR10, -R8 ;  /* 0x0000000a0c087c2b */ /* 0x001fd40008000808 */
[----:B------:R-:W0:Y:S08]  /*0980*/  F2F.F32.F64 R8, R8 ;  /* 0x0000000800087310 */ /* 0x000e300000301000 */
[----:B0-----:R-:W0:Y:S02]  /*0990*/  F2F.F64.F32 R14, R8 ;  /* 0x00000008000e7310 */ /* 0x001e240000201800 */
[----:B0-----:R-:W-:-:S06]  /*09a0*/  DFMA R12, R14, UR10, -R12 ;  /* 0x0000000a0e0c7c2b */ /* 0x001fcc000800080c */
[----:B------:R-:W0:Y:S08]  /*09b0*/  F2F.F32.F64 R6, R12 ;  /* 0x0000000c00067310 */ /* 0x000e300000301000 */
[----:B0-----:R-:W0:Y:S02]  /*09c0*/  F2F.F64.F32 R16, R6 ;  /* 0x0000000600107310 */ /* 0x001e240000201800 */
[----:B0-----:R-:W-:-:S06]  /*09d0*/  DFMA R16, R16, UR10, -R14 ;  /* 0x0000000a10107c2b */ /* 0x001fcc000800080e */
[----:B------:R0:W1:Y:S01]  /*09e0*/  F2F.F32.F64 R5, R16 ;  /* 0x0000001000057310 */ /* 0x0000620000301000 */
[----:B------:R-:W-:Y:S05]  /*09f0*/  BRA.U UP0, `(.L_x_3) ;  /* 0xfffffffd00b87547 */ /* 0x000fea000b83ffff */
.L_x_2:
[----:B------:R-:W-:-:S09]  /*0a00*/  UISETP.NE.AND UP0, UPT, UR4, URZ, UPT ;  /* 0x000000ff0400728c */ /* 0x000fd2000bf05270 */
[----:B------:R-:W-:Y:S05]  /*0a10*/  BRA.U !UP0, `(.L_x_7) ;  /* 0x0000000108387547 */ /* 0x000fea000b800000 */
[----:B---3--:R-:W-:Y:S01]  /*0a20*/  IMAD.MOV.U32 R10, RZ, RZ, R6 ;  /* 0x000000ffff0a7224 */ /* 0x008fe200078e0006 */
[----:B------:R-:W-:Y:S01]  /*0a30*/  UIADD3 UR4, UPT, UPT, -UR4, URZ, URZ ;  /* 0x000000ff04047290 */ /* 0x000fe2000fffe1ff */
[----:B------:R-:W-:Y:S01]  /*0a40*/  UMOV UR10, 0x50000000 ;  /* 0x50000000000a7882 */ /* 0x000fe20000000000 */
[----:B------:R-:W-:-:S10]  /*0a50*/  UMOV UR11, 0x3ffd1eb8 ;  /* 0x3ffd1eb8000b7882 */ /* 0x000fd40000000000 */
.L_x_8:
[----:B---3--:R-:W-:Y:S01]  /*0a60*/  F2F.F64.F32 R6, R10 ;  /* 0x0000000a00067310 */ /* 0x008fe20000201800 */
[----:B------:R-:W-:-:S04]  /*0a70*/  UIADD3 UR4, UPT, UPT, UR4, 0x1, URZ ;  /* 0x0000000104047890 */ /* 0x000fc8000fffe0ff */
[----:B------:R-:W-:-:S03]  /*0a80*/  UISETP.NE.AND UP0, UPT, UR4, URZ, UPT ;  /* 0x000000ff0400728c */ /* 0x000fc6000bf05270 */
[----:B-1--4-:R-:W1:Y:S02]  /*0a90*/  F2F.F64.F32 R8, R5 ;  /* 0x0000000500087310 */ /* 0x012e640000201800 */
[----:B-1----:R-:W-:Y:S01]  /*0aa0*/  DFMA R6, R8, UR10, -R6 ;  /* 0x0000000a08067c2b */ /* 0x002fe20008000806 */
[----:B------:R-:W-:-:S05]  /*0ab0*/  IMAD.MOV.U32 R8, RZ, RZ, R5 ;  /* 0x000000ffff087224 */ /* 0x000fca00078e0005 */
[----:B------:R3:W1:Y:S01]  /*0ac0*/  F2F.F32.F64 R5, R6 ;  /* 0x0000000600057310 */ /* 0x0006620000301000 */
[----:B------:R-:W-:Y:S01]  /*0ad0*/  MOV R10, R8 ;  /* 0x00000008000a7202 */ /* 0x000fe20000000f00 */
[----:B------:R-:W-:Y:S06]  /*0ae0*/  BRA.U UP0, `(.L_x_8) ;  /* 0xfffffffd00dc7547 */ /* 0x000fec000b83ffff */
[----:B---3--:R-:W-:-:S07]  /*0af0*/  IMAD.MOV.U32 R6, RZ, RZ, R8 ;  /* 0x000000ffff067224 */ /* 0x008fce00078e0008 */
.L_x_7:
[----:B-1--4-:R-:W-:Y:S04]  /*0b00*/  STS [R2], R5 ;  /* 0x0000000502007388 */ /* 0x012fe80000000800 */
[----:B------:R1:W-:Y:S04]  /*0b10*/  STS [R3], R6 ;  /* 0x0000000603007388 */ /* 0x0003e80000000800 */
[----:B------:R4:W-:Y:S01]  /*0b20*/  STS [R4], R5 ;  /* 0x0000000504007388 */ /* 0x0009e20000000800 */
[----:B-1----:R-:W-:-:S07]  /*0b30*/  MOV R6, R5 ;  /* 0x0000000500067202 */ /* 0x002fce0000000f00 */
.L_x_1:
[----:B------:R-:W-:Y:S05]  /*0b40*/  BSYNC.RECONVERGENT B0 ;  /* 0x0000000000007941 */ /* 0x000fea0003800200 */
.L_x_0:
[----:B0-2---:R-:W0:Y:S02]  /*0b50*/  LDC.64 R2, c[0x0][0x380] ;  /* 0x0000e000ff027b82 */ /* 0x005e240000000a00 */
[----:B0-----:R-:W-:-:S05]  /*0b60*/  IMAD.WIDE R2, R0, 0x4, R2 ;  /* 0x0000000400027825 */ /* 0x001fca00078e0202 */
[----:B-1----:R-:W-:Y:S01]  /*0b70*/  STG.E desc[UR6][R2.64], R6 ;  /* 0x0000000602007986 */ /* 0x002fe2000c101906 */
[----:B------:R-:W-:Y:S05]  /*0b80*/  EXIT ;  /* 0x000000000000794d */ /* 0x000fea0003800000 */
.L_x_9:
[----:B------:R-:W-:-:S00]  /*0b90*/  BRA `(.L_x_9) ;  /* 0xfffffffc00fc7947 */ /* 0x000fc0000383ffff */
[----:B------:R-:W-:-:S00]  /*0ba0*/  NOP ;  /* 0x0000000000007918 */ /* 0x000fc00000000000 */
        /* <DEDUP_REMOVED lines=13> */
.L_x_10:


//--------------------- .nv.shared._Z6updatePfii  --------------------------
	.section	.nv.shared._Z6updatePfii,"aw",@nobits
	.sectionflags	@""
	.align	4
.nv.shared._Z6updatePfii:
	.zero		7168


//--------------------- .nv.shared.reserved.0     --------------------------
	.section	.nv.shared.reserved.0,"aw",@nobits
	.weak		__nv_reservedSMEM_offset_0_alias
	.size		__nv_reservedSMEM_offset_0_alias, 0, 64
	.other		__nv_reservedSMEM_offset_0_alias,@"STO_CUDA_RESERVED_SHARED STV_DEFAULT"
__nv_reservedSMEM_offset_0_alias:
	.zero		0
	.zero		64


//--------------------- .nv.constant0._Z6updatePfii --------------------------
	.section	.nv.constant0._Z6updatePfii,"a",@progbits
	.sectionflags	@""
	.align	4
.nv.constant0._Z6updatePfii:
	.zero		912


//--------------------- SYMBOLS --------------------------

	.type		.nv.reservedSmem.offset0,@object
	.size		.nv.reservedSmem.offset0,0x4
	.type		.nv.reservedSmem.cap,@object
	.size		.nv.reservedSmem.cap,0x4
